//
// Generated by NVIDIA NVVM Compiler
//
// Compiler Build ID: CL-36424714
// Cuda compilation tools, release 13.0, V13.0.88
// Based on NVVM 20.0.0
//

.version 9.0
.target sm_100
.address_size 64

	// .globl	_Z8quant_mmILi32EEvPKaS1_Paiiifffiii
// _ZZ8quant_mmILi32EEvPKaS1_PaiiifffiiiE3A_s has been demoted
// _ZZ8quant_mmILi32EEvPKaS1_PaiiifffiiiE3B_s has been demoted

.visible .entry _Z8quant_mmILi32EEvPKaS1_Paiiifffiii(
	.param .u64 .ptr .align 1 _Z8quant_mmILi32EEvPKaS1_Paiiifffiii_param_0,
	.param .u64 .ptr .align 1 _Z8quant_mmILi32EEvPKaS1_Paiiifffiii_param_1,
	.param .u64 .ptr .align 1 _Z8quant_mmILi32EEvPKaS1_Paiiifffiii_param_2,
	.param .u32 _Z8quant_mmILi32EEvPKaS1_Paiiifffiii_param_3,
	.param .u32 _Z8quant_mmILi32EEvPKaS1_Paiiifffiii_param_4,
	.param .u32 _Z8quant_mmILi32EEvPKaS1_Paiiifffiii_param_5,
	.param .f32 _Z8quant_mmILi32EEvPKaS1_Paiiifffiii_param_6,
	.param .f32 _Z8quant_mmILi32EEvPKaS1_Paiiifffiii_param_7,
	.param .f32 _Z8quant_mmILi32EEvPKaS1_Paiiifffiii_param_8,
	.param .u32 _Z8quant_mmILi32EEvPKaS1_Paiiifffiii_param_9,
	.param .u32 _Z8quant_mmILi32EEvPKaS1_Paiiifffiii_param_10,
	.param .u32 _Z8quant_mmILi32EEvPKaS1_Paiiifffiii_param_11
)
{
	.reg .pred 	%p<16>;
	.reg .b32 	%r<165>;
	.reg .b32 	%f<11>;
	.reg .b64 	%rd<13>;
	// demoted variable
	.shared .align 4 .b8 _ZZ8quant_mmILi32EEvPKaS1_PaiiifffiiiE3A_s[4096];
	// demoted variable
	.shared .align 4 .b8 _ZZ8quant_mmILi32EEvPKaS1_PaiiifffiiiE3B_s[4096];
	ld.param.u64 	%rd3, [_Z8quant_mmILi32EEvPKaS1_Paiiifffiii_param_0];
	ld.param.u64 	%rd4, [_Z8quant_mmILi32EEvPKaS1_Paiiifffiii_param_1];
	ld.param.u64 	%rd5, [_Z8quant_mmILi32EEvPKaS1_Paiiifffiii_param_2];
	ld.param.u32 	%r31, [_Z8quant_mmILi32EEvPKaS1_Paiiifffiii_param_3];
	ld.param.u32 	%r32, [_Z8quant_mmILi32EEvPKaS1_Paiiifffiii_param_4];
	ld.param.u32 	%r33, [_Z8quant_mmILi32EEvPKaS1_Paiiifffiii_param_5];
	ld.param.f32 	%f3, [_Z8quant_mmILi32EEvPKaS1_Paiiifffiii_param_6];
	ld.param.f32 	%f4, [_Z8quant_mmILi32EEvPKaS1_Paiiifffiii_param_7];
	ld.param.f32 	%f5, [_Z8quant_mmILi32EEvPKaS1_Paiiifffiii_param_8];
	ld.param.u32 	%r34, [_Z8quant_mmILi32EEvPKaS1_Paiiifffiii_param_9];
	ld.param.u32 	%r35, [_Z8quant_mmILi32EEvPKaS1_Paiiifffiii_param_10];
	ld.param.u32 	%r36, [_Z8quant_mmILi32EEvPKaS1_Paiiifffiii_param_11];
	mov.u32 	%r37, %tid.x;
	and.b32  	%r156, %r37, 31;
	shr.u32 	%r158, %r37, 5;
	mov.u32 	%r38, %ctaid.x;
	shl.b32 	%r3, %r38, 5;
	or.b32  	%r4, %r3, %r156;
	mov.u32 	%r39, %ctaid.y;
	shl.b32 	%r40, %r39, 5;
	or.b32  	%r5, %r40, %r158;
	setp.lt.s32 	%p2, %r33, 1;
	mov.f32 	%f10, 0f00000000;
	@%p2 bra 	$L__BB0_10;
	add.s32 	%r42, %r33, 31;
	shr.u32 	%r43, %r42, 5;
	setp.lt.s32 	%p3, %r5, %r31;
	shl.b32 	%r45, %r158, 7;
	mov.u32 	%r46, _ZZ8quant_mmILi32EEvPKaS1_PaiiifffiiiE3A_s;
	add.s32 	%r6, %r46, %r45;
	shl.b32 	%r47, %r156, 2;
	add.s32 	%r7, %r6, %r47;
	setp.lt.s32 	%p4, %r4, %r32;
	mov.u32 	%r48, _ZZ8quant_mmILi32EEvPKaS1_PaiiifffiiiE3B_s;
	add.s32 	%r9, %r48, %r47;
	add.s32 	%r8, %r9, %r45;
	and.pred  	%p1, %p4, %p3;
	neg.s32 	%r160, %r43;
	mad.lo.s32 	%r49, %r32, %r158, %r3;
	add.s32 	%r159, %r49, %r156;
	shl.b32 	%r12, %r32, 5;
	mad.lo.s32 	%r157, %r33, %r5, %r156;
	cvta.to.global.u64 	%rd1, %rd3;
	cvta.to.global.u64 	%rd2, %rd4;
	mov.b32 	%r164, 0;
	not.pred 	%p11, %p1;
$L__BB0_2:
	setp.ge.s32 	%p5, %r5, %r31;
	setp.ge.s32 	%p6, %r156, %r33;
	mov.b32 	%r162, 0;
	or.pred  	%p7, %p6, %p5;
	@%p7 bra 	$L__BB0_4;
	cvt.u64.u32 	%rd6, %r157;
	add.s64 	%rd7, %rd1, %rd6;
	ld.global.s8 	%r52, [%rd7];
	sub.s32 	%r162, %r52, %r34;
$L__BB0_4:
	setp.ge.s32 	%p8, %r4, %r32;
	st.shared.u32 	[%r7], %r162;
	setp.ge.s32 	%p9, %r158, %r33;
	mov.b32 	%r163, 0;
	or.pred  	%p10, %p8, %p9;
	@%p10 bra 	$L__BB0_6;
	cvt.s64.s32 	%rd8, %r159;
	add.s64 	%rd9, %rd2, %rd8;
	ld.global.s8 	%r54, [%rd9];
	sub.s32 	%r163, %r54, %r35;
$L__BB0_6:
	st.shared.u32 	[%r8], %r163;
	bar.sync 	0;
	@%p11 bra 	$L__BB0_8;
	ld.shared.u32 	%r55, [%r6];
	ld.shared.u32 	%r56, [%r9];
	mad.lo.s32 	%r57, %r56, %r55, %r164;
	ld.shared.u32 	%r58, [%r6+4];
	ld.shared.u32 	%r59, [%r9+128];
	mad.lo.s32 	%r60, %r59, %r58, %r57;
	ld.shared.u32 	%r61, [%r6+8];
	ld.shared.u32 	%r62, [%r9+256];
	mad.lo.s32 	%r63, %r62, %r61, %r60;
	ld.shared.u32 	%r64, [%r6+12];
	ld.shared.u32 	%r65, [%r9+384];
	mad.lo.s32 	%r66, %r65, %r64, %r63;
	ld.shared.u32 	%r67, [%r6+16];
	ld.shared.u32 	%r68, [%r9+512];
	mad.lo.s32 	%r69, %r68, %r67, %r66;
	ld.shared.u32 	%r70, [%r6+20];
	ld.shared.u32 	%r71, [%r9+640];
	mad.lo.s32 	%r72, %r71, %r70, %r69;
	ld.shared.u32 	%r73, [%r6+24];
	ld.shared.u32 	%r74, [%r9+768];
	mad.lo.s32 	%r75, %r74, %r73, %r72;
	ld.shared.u32 	%r76, [%r6+28];
	ld.shared.u32 	%r77, [%r9+896];
	mad.lo.s32 	%r78, %r77, %r76, %r75;
	ld.shared.u32 	%r79, [%r6+32];
	ld.shared.u32 	%r80, [%r9+1024];
	mad.lo.s32 	%r81, %r80, %r79, %r78;
	ld.shared.u32 	%r82, [%r6+36];
	ld.shared.u32 	%r83, [%r9+1152];
	mad.lo.s32 	%r84, %r83, %r82, %r81;
	ld.shared.u32 	%r85, [%r6+40];
	ld.shared.u32 	%r86, [%r9+1280];
	mad.lo.s32 	%r87, %r86, %r85, %r84;
	ld.shared.u32 	%r88, [%r6+44];
	ld.shared.u32 	%r89, [%r9+1408];
	mad.lo.s32 	%r90, %r89, %r88, %r87;
	ld.shared.u32 	%r91, [%r6+48];
	ld.shared.u32 	%r92, [%r9+1536];
	mad.lo.s32 	%r93, %r92, %r91, %r90;
	ld.shared.u32 	%r94, [%r6+52];
	ld.shared.u32 	%r95, [%r9+1664];
	mad.lo.s32 	%r96, %r95, %r94, %r93;
	ld.shared.u32 	%r97, [%r6+56];
	ld.shared.u32 	%r98, [%r9+1792];
	mad.lo.s32 	%r99, %r98, %r97, %r96;
	ld.shared.u32 	%r100, [%r6+60];
	ld.shared.u32 	%r101, [%r9+1920];
	mad.lo.s32 	%r102, %r101, %r100, %r99;
	ld.shared.u32 	%r103, [%r6+64];
	ld.shared.u32 	%r104, [%r9+2048];
	mad.lo.s32 	%r105, %r104, %r103, %r102;
	ld.shared.u32 	%r106, [%r6+68];
	ld.shared.u32 	%r107, [%r9+2176];
	mad.lo.s32 	%r108, %r107, %r106, %r105;
	ld.shared.u32 	%r109, [%r6+72];
	ld.shared.u32 	%r110, [%r9+2304];
	mad.lo.s32 	%r111, %r110, %r109, %r108;
	ld.shared.u32 	%r112, [%r6+76];
	ld.shared.u32 	%r113, [%r9+2432];
	mad.lo.s32 	%r114, %r113, %r112, %r111;
	ld.shared.u32 	%r115, [%r6+80];
	ld.shared.u32 	%r116, [%r9+2560];
	mad.lo.s32 	%r117, %r116, %r115, %r114;
	ld.shared.u32 	%r118, [%r6+84];
	ld.shared.u32 	%r119, [%r9+2688];
	mad.lo.s32 	%r120, %r119, %r118, %r117;
	ld.shared.u32 	%r121, [%r6+88];
	ld.shared.u32 	%r122, [%r9+2816];
	mad.lo.s32 	%r123, %r122, %r121, %r120;
	ld.shared.u32 	%r124, [%r6+92];
	ld.shared.u32 	%r125, [%r9+2944];
	mad.lo.s32 	%r126, %r125, %r124, %r123;
	ld.shared.u32 	%r127, [%r6+96];
	ld.shared.u32 	%r128, [%r9+3072];
	mad.lo.s32 	%r129, %r128, %r127, %r126;
	ld.shared.u32 	%r130, [%r6+100];
	ld.shared.u32 	%r131, [%r9+3200];
	mad.lo.s32 	%r132, %r131, %r130, %r129;
	ld.shared.u32 	%r133, [%r6+104];
	ld.shared.u32 	%r134, [%r9+3328];
	mad.lo.s32 	%r135, %r134, %r133, %r132;
	ld.shared.u32 	%r136, [%r6+108];
	ld.shared.u32 	%r137, [%r9+3456];
	mad.lo.s32 	%r138, %r137, %r136, %r135;
	ld.shared.u32 	%r139, [%r6+112];
	ld.shared.u32 	%r140, [%r9+3584];
	mad.lo.s32 	%r141, %r140, %r139, %r138;
	ld.shared.u32 	%r142, [%r6+116];
	ld.shared.u32 	%r143, [%r9+3712];
	mad.lo.s32 	%r144, %r143, %r142, %r141;
	ld.shared.u32 	%r145, [%r6+120];
	ld.shared.u32 	%r146, [%r9+3840];
	mad.lo.s32 	%r147, %r146, %r145, %r144;
	ld.shared.u32 	%r148, [%r6+124];
	ld.shared.u32 	%r149, [%r9+3968];
	mad.lo.s32 	%r164, %r149, %r148, %r147;
$L__BB0_8:
	bar.sync 	0;
	add.s32 	%r160, %r160, 1;
	setp.ne.s32 	%p12, %r160, 0;
	add.s32 	%r159, %r159, %r12;
	add.s32 	%r158, %r158, 32;
	add.s32 	%r157, %r157, 32;
	add.s32 	%r156, %r156, 32;
	@%p12 bra 	$L__BB0_2;
	cvt.rn.f32.s32 	%f10, %r164;
$L__BB0_10:
	setp.ge.s32 	%p13, %r4, %r32;
	setp.ge.s32 	%p14, %r5, %r31;
	or.pred  	%p15, %p13, %p14;
	@%p15 bra 	$L__BB0_12;
	mul.f32 	%f7, %f3, %f10;
	mul.f32 	%f8, %f4, %f7;
	div.rn.f32 	%f9, %f8, %f5;
	cvt.rni.s32.f32 	%r151, %f9;
	add.s32 	%r152, %r151, %r36;
	max.s32 	%r153, %r152, -128;
	min.s32 	%r154, %r153, 127;
	mad.lo.s32 	%r155, %r32, %r5, %r4;
	cvt.s64.s32 	%rd10, %r155;
	cvta.to.global.u64 	%rd11, %rd5;
	add.s64 	%rd12, %rd11, %rd10;
	st.global.u8 	[%rd12], %r154;
$L__BB0_12:
	ret;

}


// ===== COMPILED SASS (sm_100) =====

	.target	sm_100

	.elftype	@"ET_EXEC"


//--------------------- .note.nv.tkinfo           --------------------------
	.section	.note.nv.tkinfo,"",@"SHT_NOTE"
	.sectionflags	@"SHF_NOTE_NV_TKINFO"
	.tkinfo
        /*0018*/ 	.word	0x00000002
        /*0030*/ 	.string	""
        /*0030*/ 	.string	"ptxas"
        /*0030*/ 	.string	"Cuda compilation tools, release 13.0, V13.0.88"
        /*0030*/ 	.string	"Build cuda_13.0.r13.0/compiler.36424714_0"
        /*0030*/ 	.string	"-arch sm_100 -m 64 "



//--------------------- .note.nv.cuinfo           --------------------------
	.section	.note.nv.cuinfo,"",@"SHT_NOTE"
	.sectionflags	@"SHF_NOTE_NV_CUINFO"
        /*0018*/ 	.short	0x0002
        /*001a*/ 	.short	0x0064
        /*001c*/ 	.short	0x0082
	.zero		2


//--------------------- .nv.info                  --------------------------
	.section	.nv.info,"",@"SHT_CUDA_INFO"
	.align	4


	//----- nvinfo : EIATTR_REGCOUNT
	.align		4
        /*0000*/ 	.byte	0x04, 0x2f
        /*0002*/ 	.short	(.L_1 - .L_0)
	.align		4
.L_0:
        /*0004*/ 	.word	index@(_Z8quant_mmILi32EEvPKaS1_Paiiifffiii)
        /*0008*/ 	.word	0x0000001e


	//----- nvinfo : EIATTR_FRAME_SIZE
	.align		4
.L_1:
        /*000c*/ 	.byte	0x04, 0x11
        /*000e*/ 	.short	(.L_3 - .L_2)
	.align		4
.L_2:
        /*0010*/ 	.word	index@($__internal_0_$__cuda_sm3x_div_rn_noftz_f32_slowpath)
        /*0014*/ 	.word	0x00000000


	//----- nvinfo : EIATTR_FRAME_SIZE
	.align		4
.L_3:
        /*0018*/ 	.byte	0x04, 0x11
        /*001a*/ 	.short	(.L_5 - .L_4)
	.align		4
.L_4:
        /*001c*/ 	.word	index@(_Z8quant_mmILi32EEvPKaS1_Paiiifffiii)
        /*0020*/ 	.word	0x00000000


	//----- nvinfo : EIATTR_MIN_STACK_SIZE
	.align		4
.L_5:
        /*0024*/ 	.byte	0x04, 0x12
        /*0026*/ 	.short	(.L_7 - .L_6)
	.align		4
.L_6:
        /*0028*/ 	.word	index@(_Z8quant_mmILi32EEvPKaS1_Paiiifffiii)
        /*002c*/ 	.word	0x00000000
.L_7:


//--------------------- .nv.compat                --------------------------
	.section	.nv.compat,"",@"SHT_CUDA_COMPAT_INFO"
	.align	4
        /*0000*/ 	.byte	0x02, 0x09, 0x00, 0x00, 0x02, 0x02, 0x01, 0x00, 0x02, 0x05, 0x05, 0x00, 0x03, 0x07, 0x01, 0x01
        /*0010*/ 	.byte	0x02, 0x03, 0x00, 0x00, 0x02, 0x06, 0x01, 0x00, 0x04, 0x0b, 0x08, 0x00, 0x01, 0x00, 0x00, 0x00
        /*0020*/ 	.byte	0x00, 0x00, 0x00, 0x00


//--------------------- .nv.info._Z8quant_mmILi32EEvPKaS1_Paiiifffiii --------------------------
	.section	.nv.info._Z8quant_mmILi32EEvPKaS1_Paiiifffiii,"",@"SHT_CUDA_INFO"
	.sectionflags	@""
	.align	4


	//----- nvinfo : EIATTR_CUDA_API_VERSION
	.align		4
        /*0000*/ 	.byte	0x04, 0x37
        /*0002*/ 	.short	(.L_9 - .L_8)
.L_8:
        /*0004*/ 	.word	0x00000082


	//----- nvinfo : EIATTR_KPARAM_INFO
	.align		4
.L_9:
        /*0008*/ 	.byte	0x04, 0x17
        /*000a*/ 	.short	(.L_11 - .L_10)
.L_10:
        /*000c*/ 	.word	0x00000000
        /*0010*/ 	.short	0x000b
        /*0012*/ 	.short	0x0038
        /*0014*/ 	.byte	0x00, 0xf0, 0x11, 0x00


	//----- nvinfo : EIATTR_KPARAM_INFO
	.align		4
.L_11:
        /*0018*/ 	.byte	0x04, 0x17
        /*001a*/ 	.short	(.L_13 - .L_12)
.L_12:
        /*001c*/ 	.word	0x00000000
        /*0020*/ 	.short	0x000a
        /*0022*/ 	.short	0x0034
        /*0024*/ 	.byte	0x00, 0xf0, 0x11, 0x00


	//----- nvinfo : EIATTR_KPARAM_INFO
	.align		4
.L_13:
        /*0028*/ 	.byte	0x04, 0x17
        /*002a*/ 	.short	(.L_15 - .L_14)
.L_14:
        /*002c*/ 	.word	0x00000000
        /*0030*/ 	.short	0x0009
        /*0032*/ 	.short	0x0030
        /*0034*/ 	.byte	0x00, 0xf0, 0x11, 0x00


	//----- nvinfo : EIATTR_KPARAM_INFO
	.align		4
.L_15:
        /*0038*/ 	.byte	0x04, 0x17
        /*003a*/ 	.short	(.L_17 - .L_16)
.L_16:
        /*003c*/ 	.word	0x00000000
        /*0040*/ 	.short	0x0008
        /*0042*/ 	.short	0x002c
        /*0044*/ 	.byte	0x00, 0xf0, 0x11, 0x00


	//----- nvinfo : EIATTR_KPARAM_INFO
	.align		4
.L_17:
        /*0048*/ 	.byte	0x04, 0x17
        /*004a*/ 	.short	(.L_19 - .L_18)
.L_18:
        /*004c*/ 	.word	0x00000000
        /*0050*/ 	.short	0x0007
        /*0052*/ 	.short	0x0028
        /*0054*/ 	.byte	0x00, 0xf0, 0x11, 0x00


	//----- nvinfo : EIATTR_KPARAM_INFO
	.align		4
.L_19:
        /*0058*/ 	.byte	0x04, 0x17
        /*005a*/ 	.short	(.L_21 - .L_20)
.L_20:
        /*005c*/ 	.word	0x00000000
        /*0060*/ 	.short	0x0006
        /*0062*/ 	.short	0x0024
        /*0064*/ 	.byte	0x00, 0xf0, 0x11, 0x00


	//----- nvinfo : EIATTR_KPARAM_INFO
	.align		4
.L_21:
        /*0068*/ 	.byte	0x04, 0x17
        /*006a*/ 	.short	(.L_23 - .L_22)
.L_22:
        /*006c*/ 	.word	0x00000000
        /*0070*/ 	.short	0x0005
        /*0072*/ 	.short	0x0020
        /*0074*/ 	.byte	0x00, 0xf0, 0x11, 0x00


	//----- nvinfo : EIATTR_KPARAM_INFO
	.align		4
.L_23:
        /*0078*/ 	.byte	0x04, 0x17
        /*007a*/ 	.short	(.L_25 - .L_24)
.L_24:
        /*007c*/ 	.word	0x00000000
        /*0080*/ 	.short	0x0004
        /*0082*/ 	.short	0x001c
        /*0084*/ 	.byte	0x00, 0xf0, 0x11, 0x00


	//----- nvinfo : EIATTR_KPARAM_INFO
	.align		4
.L_25:
        /*0088*/ 	.byte	0x04, 0x17
        /*008a*/ 	.short	(.L_27 - .L_26)
.L_26:
        /*008c*/ 	.word	0x00000000
        /*0090*/ 	.short	0x0003
        /*0092*/ 	.short	0x0018
        /*0094*/ 	.byte	0x00, 0xf0, 0x11, 0x00


	//----- nvinfo : EIATTR_KPARAM_INFO
	.align		4
.L_27:
        /*0098*/ 	.byte	0x04, 0x17
        /*009a*/ 	.short	(.L_29 - .L_28)
.L_28:
        /*009c*/ 	.word	0x00000000
        /*00a0*/ 	.short	0x0002
        /*00a2*/ 	.short	0x0010
        /*00a4*/ 	.byte	0x00, 0xf5, 0x21, 0x00


	//----- nvinfo : EIATTR_KPARAM_INFO
	.align		4
.L_29:
        /*00a8*/ 	.byte	0x04, 0x17
        /*00aa*/ 	.short	(.L_31 - .L_30)
.L_30:
        /*00ac*/ 	.word	0x00000000
        /*00b0*/ 	.short	0x0001
        /*00b2*/ 	.short	0x0008
        /*00b4*/ 	.byte	0x00, 0xf5, 0x21, 0x00


	//----- nvinfo : EIATTR_KPARAM_INFO
	.align		4
.L_31:
        /*00b8*/ 	.byte	0x04, 0x17
        /*00ba*/ 	.short	(.L_33 - .L_32)
.L_32:
        /*00bc*/ 	.word	0x00000000
        /*00c0*/ 	.short	0x0000
        /*00c2*/ 	.short	0x0000
        /*00c4*/ 	.byte	0x00, 0xf5, 0x21, 0x00


	//----- nvinfo : EIATTR_SPARSE_MMA_MASK
	.align		4
.L_33:
        /*00c8*/ 	.byte	0x03, 0x50
        /*00ca*/ 	.short	0x0000


	//----- nvinfo : EIATTR_MAXREG_COUNT
	.align		4
        /*00cc*/ 	.byte	0x03, 0x1b
        /*00ce*/ 	.short	0x00ff


	//----- nvinfo : EIATTR_NUM_BARRIERS
	.align		4
        /*00d0*/ 	.byte	0x02, 0x4c
        /*00d2*/ 	.byte	0x01
	.zero		1


	//----- nvinfo : EIATTR_MERCURY_ISA_VERSION
	.align		4
        /*00d4*/ 	.byte	0x03, 0x5f
        /*00d6*/ 	.short	0x0101


	//----- nvinfo : EIATTR_VRC_CTA_INIT_COUNT
	.align		4
        /*00d8*/ 	.byte	0x02, 0x4a
	.zero		1
	.zero		1


	//----- nvinfo : EIATTR_EXIT_INSTR_OFFSETS
	.align		4
        /*00dc*/ 	.byte	0x04, 0x1c
        /*00de*/ 	.short	(.L_35 - .L_34)


	//   ....[0]....
.L_34:
        /*00e0*/ 	.word	0x00000900


	//   ....[1]....
        /*00e4*/ 	.word	0x00000ac0


	//----- nvinfo : EIATTR_CRS_STACK_SIZE
	.align		4
.L_35:
        /*00e8*/ 	.byte	0x04, 0x1e
        /*00ea*/ 	.short	(.L_37 - .L_36)
.L_36:
        /*00ec*/ 	.word	0x00000000


	//----- nvinfo : EIATTR_CBANK_PARAM_SIZE
	.align		4
.L_37:
        /*00f0*/ 	.byte	0x03, 0x19
        /*00f2*/ 	.short	0x003c


	//----- nvinfo : EIATTR_PARAM_CBANK
	.align		4
        /*00f4*/ 	.byte	0x04, 0x0a
        /*00f6*/ 	.short	(.L_39 - .L_38)
	.align		4
.L_38:
        /*00f8*/ 	.word	index@(.nv.constant0._Z8quant_mmILi32EEvPKaS1_Paiiifffiii)
        /*00fc*/ 	.short	0x0380
        /*00fe*/ 	.short	0x003c


	//----- nvinfo : EIATTR_SW_WAR
	.align		4
.L_39:
        /*0100*/ 	.byte	0x04, 0x36
        /*0102*/ 	.short	(.L_41 - .L_40)
.L_40:
        /*0104*/ 	.word	0x00000008
.L_41:


//--------------------- .nv.callgraph             --------------------------
	.section	.nv.callgraph,"",@"SHT_CUDA_CALLGRAPH"
	.align	4
	.sectionentsize	8
	.align		4
        /*0000*/ 	.word	0x00000000
	.align		4
        /*0004*/ 	.word	0xffffffff
	.align		4
        /*0008*/ 	.word	0x00000000
	.align		4
        /*000c*/ 	.word	0xfffffffe
	.align		4
        /*0010*/ 	.word	0x00000000
	.align		4
        /*0014*/ 	.word	0xfffffffd
	.align		4
        /*0018*/ 	.word	0x00000000
	.align		4
        /*001c*/ 	.word	0xfffffffc


//--------------------- .text._Z8quant_mmILi32EEvPKaS1_Paiiifffiii --------------------------
	.section	.text._Z8quant_mmILi32EEvPKaS1_Paiiifffiii,"ax",@progbits
	.align	128
        .global         _Z8quant_mmILi32EEvPKaS1_Paiiifffiii
        .type           _Z8quant_mmILi32EEvPKaS1_Paiiifffiii,@function
        .size           _Z8quant_mmILi32EEvPKaS1_Paiiifffiii,(.L_x_18 - _Z8quant_mmILi32EEvPKaS1_Paiiifffiii)
        .other          _Z8quant_mmILi32EEvPKaS1_Paiiifffiii,@"STO_CUDA_ENTRY STV_DEFAULT"
_Z8quant_mmILi32EEvPKaS1_Paiiifffiii:
.text._Z8quant_mmILi32EEvPKaS1_Paiiifffiii:
[----:B------:R-:W-:Y:S01]  /*0000*/  LDC R1, c[0x0][0x37c] ;  /* 0x0000df00ff017b82 */ /* 0x000fe20000000800 */
[----:B------:R-:W0:Y:S07]  /*0010*/  S2R R3, SR_CTAID.X ;  /* 0x0000000000037919 */ /* 0x000e2e0000002500 */
[----:B------:R-:W1:Y:S01]  /*0020*/  S2UR UR4, SR_CTAID.Y ;  /* 0x00000000000479c3 */ /* 0x000e620000002600 */
[----:B------:R-:W2:Y:S01]  /*0030*/  LDCU UR10, c[0x0][0x3a0] ;  /* 0x00007400ff0a77ac */ /* 0x000ea20008000800 */
[----:B------:R-:W-:Y:S01]  /*0040*/  IMAD.MOV.U32 R21, RZ, RZ, RZ ;  /* 0x000000ffff157224 */ /* 0x000fe200078e00ff */
[----:B------:R-:W3:Y:S01]  /*0050*/  S2R R16, SR_TID.X ;  /* 0x0000000000107919 */ /* 0x000ee20000002100 */
[----:B------:R-:W4:Y:S01]  /*0060*/  LDCU.64 UR8, c[0x0][0x358] ;  /* 0x00006b00ff0877ac */ /* 0x000f220008000a00 */
[----:B--2---:R-:W-:-:S02]  /*0070*/  UISETP.GE.AND UP0, UPT, UR10, 0x1, UPT ;  /* 0x000000010a00788c */ /* 0x004fc4000bf06270 */
[----:B-1----:R-:W-:Y:S01]  /*0080*/  USHF.L.U32 UR4, UR4, 0x5, URZ ;  /* 0x0000000504047899 */ /* 0x002fe200080006ff */
[----:B0-----:R-:W-:Y:S01]  /*0090*/  IMAD.SHL.U32 R3, R3, 0x20, RZ ;  /* 0x0000002003037824 */ /* 0x001fe200078e00ff */
[----:B---3--:R-:W-:-:S04]  /*00a0*/  SHF.R.U32.HI R6, RZ, 0x5, R16 ;  /* 0x00000005ff067819 */ /* 0x008fc80000011610 */
[----:B------:R-:W-:Y:S02]  /*00b0*/  LOP3.LUT R18, R3, 0x1f, R16, 0xf8, !PT ;  /* 0x0000001f03127812 */ /* 0x000fe400078ef810 */
[----:B------:R-:W-:Y:S01]  /*00c0*/  LOP3.LUT R19, R6, UR4, RZ, 0xfc, !PT ;  /* 0x0000000406137c12 */ /* 0x000fe2000f8efcff */
[----:B----4-:R-:W-:Y:S06]  /*00d0*/  BRA.U !UP0, `(.L_x_0) ;  /* 0x0000000508fc7547 */ /* 0x010fec000b800000 */
[----:B------:R-:W0:Y:S01]  /*00e0*/  S2UR UR7, SR_CgaCtaId ;  /* 0x00000000000779c3 */ /* 0x000e220000008800 */
[----:B------:R-:W1:Y:S01]  /*00f0*/  LDCU.64 UR12, c[0x0][0x398] ;  /* 0x00007300ff0c77ac */ /* 0x000e620008000a00 */
[----:B------:R-:W-:Y:S01]  /*0100*/  LOP3.LUT R16, R16, 0x1f, RZ, 0xc0, !PT ;  /* 0x0000001f10107812 */ /* 0x000fe200078ec0ff */
[----:B------:R-:W-:Y:S01]  /*0110*/  IMAD.MOV.U32 R21, RZ, RZ, RZ ;  /* 0x000000ffff157224 */ /* 0x000fe200078e00ff */
[----:B------:R-:W-:Y:S01]  /*0120*/  UMOV UR5, 0x400 ;  /* 0x0000040000057882 */ /* 0x000fe20000000000 */
[----:B------:R-:W-:Y:S02]  /*0130*/  UIADD3 UR4, UPT, UPT, UR10, 0x1f, URZ ;  /* 0x0000001f0a047890 */ /* 0x000fe4000fffe0ff */
[C---:B------:R-:W-:Y:S01]  /*0140*/  IMAD R7, R19.reuse, UR10, R16 ;  /* 0x0000000a13077c24 */ /* 0x040fe2000f8e0210 */
[----:B------:R-:W2:Y:S01]  /*0150*/  LDC R0, c[0x0][0x39c] ;  /* 0x0000e700ff007b82 */ /* 0x000ea20000000800 */
[----:B------:R-:W-:Y:S02]  /*0160*/  UIADD3 UR6, UPT, UPT, UR5, 0x1000, URZ ;  /* 0x0000100005067890 */ /* 0x000fe4000fffe0ff */
[----:B------:R-:W-:Y:S01]  /*0170*/  USHF.R.U32.HI UR4, URZ, 0x5, UR4 ;  /* 0x00000005ff047899 */ /* 0x000fe20008011604 */
[----:B------:R-:W3:Y:S03]  /*0180*/  LDCU UR11, c[0x0][0x3a0] ;  /* 0x00007400ff0b77ac */ /* 0x000ee60008000800 */
[----:B------:R-:W-:Y:S01]  /*0190*/  UIADD3 UR4, UPT, UPT, -UR4, URZ, URZ ;  /* 0x000000ff04047290 */ /* 0x000fe2000fffe1ff */
[----:B-1----:R-:W-:Y:S01]  /*01a0*/  IMAD R17, R6, UR13, R3 ;  /* 0x0000000d06117c24 */ /* 0x002fe2000f8e0203 */
[----:B------:R-:W-:-:S02]  /*01b0*/  ISETP.GE.AND P0, PT, R19, UR12, PT ;  /* 0x0000000c13007c0c */ /* 0x000fc4000bf06270 */
[----:B------:R-:W-:Y:S01]  /*01c0*/  ISETP.GE.AND P2, PT, R19, UR12, PT ;  /* 0x0000000c13007c0c */ /* 0x000fe2000bf46270 */
[----:B0-----:R-:W-:Y:S01]  /*01d0*/  ULEA UR5, UR7, UR5, 0x18 ;  /* 0x0000000507057291 */ /* 0x001fe2000f8ec0ff */
[----:B------:R-:W-:Y:S01]  /*01e0*/  ISETP.LT.AND P0, PT, R18, UR13, !P0 ;  /* 0x0000000d12007c0c */ /* 0x000fe2000c701270 */
[----:B------:R-:W-:Y:S01]  /*01f0*/  ULEA UR6, UR7, UR6, 0x18 ;  /* 0x0000000607067291 */ /* 0x000fe2000f8ec0ff */
[----:B------:R-:W-:-:S03]  /*0200*/  IADD3 R17, PT, PT, R16, R17, RZ ;  /* 0x0000001110117210 */ /* 0x000fc60007ffe0ff */
[----:B------:R-:W-:Y:S02]  /*0210*/  LEA R5, R6, UR5, 0x7 ;  /* 0x0000000506057c11 */ /* 0x000fe4000f8e38ff */
[----:B------:R-:W-:-:S03]  /*0220*/  LEA R3, R16, UR6, 0x2 ;  /* 0x0000000610037c11 */ /* 0x000fc6000f8e10ff */
[----:B------:R-:W-:Y:S02]  /*0230*/  IMAD R4, R16, 0x4, R5 ;  /* 0x0000000410047824 */ /* 0x000fe400078e0205 */
[----:B---3--:R-:W-:-:S07]  /*0240*/  IMAD R2, R6, 0x80, R3 ;  /* 0x0000008006027824 */ /* 0x008fce00078e0203 */
.L_x_3:
[----:B------:R-:W-:Y:S02]  /*0250*/  ISETP.GE.AND P1, PT, R6, UR11, PT ;  /* 0x0000000b06007c0c */ /* 0x000fe4000bf26270 */
[----:B------:R-:W-:Y:S02]  /*0260*/  ISETP.GE.OR P3, PT, R16, UR11, P2 ;  /* 0x0000000b10007c0c */ /* 0x000fe40009766670 */
[----:B--2---:R-:W-:-:S11]  /*0270*/  ISETP.GE.OR P1, PT, R18, R0, P1 ;  /* 0x000000001200720c */ /* 0x004fd60000f26670 */
[----:B0-----:R-:W0:Y:S08]  /*0280*/  @!P3 LDC.64 R8, c[0x0][0x380] ;  /* 0x0000e000ff08bb82 */ /* 0x001e300000000a00 */
[----:B------:R-:W1:Y:S08]  /*0290*/  @!P1 LDC.64 R10, c[0x0][0x388] ;  /* 0x0000e200ff0a9b82 */ /* 0x000e700000000a00 */
[----:B------:R-:W2:Y:S01]  /*02a0*/  @!P3 LDC R23, c[0x0][0x3b0] ;  /* 0x0000ec00ff17bb82 */ /* 0x000ea20000000800 */
[----:B0-----:R-:W-:-:S07]  /*02b0*/  @!P3 IADD3 R8, P4, PT, R7, R8, RZ ;  /* 0x000000080708b210 */ /* 0x001fce0007f9e0ff */
[----:B------:R-:W0:Y:S01]  /*02c0*/  @!P1 LDC R25, c[0x0][0x3b4] ;  /* 0x0000ed00ff199b82 */ /* 0x000e220000000800 */
[----:B------:R-:W-:Y:S02]  /*02d0*/  @!P3 IADD3.X R9, PT, PT, RZ, R9, RZ, P4, !PT ;  /* 0x00000009ff09b210 */ /* 0x000fe400027fe4ff */
[----:B-1----:R-:W-:-:S03]  /*02e0*/  @!P1 IADD3 R10, P5, PT, R17, R10, RZ ;  /* 0x0000000a110a9210 */ /* 0x002fc60007fbe0ff */
[----:B------:R-:W2:Y:S01]  /*02f0*/  @!P3 LDG.E.S8 R8, desc[UR8][R8.64] ;  /* 0x000000080808b981 */ /* 0x000ea2000c1e1300 */
[----:B------:R-:W-:-:S05]  /*0300*/  @!P1 LEA.HI.X.SX32 R11, R17, R11, 0x1, P5 ;  /* 0x0000000b110b9211 */ /* 0x000fca00028f0eff */
[----:B------:R-:W0:Y:S01]  /*0310*/  @!P1 LDG.E.S8 R10, desc[UR8][R10.64] ;  /* 0x000000080a0a9981 */ /* 0x000e22000c1e1300 */
[----:B------:R-:W-:Y:S02]  /*0320*/  IMAD.MOV.U32 R13, RZ, RZ, RZ ;  /* 0x000000ffff0d7224 */ /* 0x000fe400078e00ff */
[----:B------:R-:W-:Y:S01]  /*0330*/  IMAD.MOV.U32 R15, RZ, RZ, RZ ;  /* 0x000000ffff0f7224 */ /* 0x000fe200078e00ff */
[----:B------:R-:W-:Y:S01]  /*0340*/  BSSY.RECONVERGENT B0, `(.L_x_1) ;  /* 0x000004f000007945 */ /* 0x000fe20003800200 */
[----:B--2---:R-:W-:Y:S01]  /*0350*/  @!P3 IADD3 R13, PT, PT, R8, -R23, RZ ;  /* 0x80000017080db210 */ /* 0x004fe20007ffe0ff */
[----:B0-----:R-:W-:-:S04]  /*0360*/  @!P1 IMAD.IADD R15, R10, 0x1, -R25 ;  /* 0x000000010a0f9824 */ /* 0x001fc800078e0a19 */
[----:B------:R0:W-:Y:S04]  /*0370*/  STS [R4], R13 ;  /* 0x0000000d04007388 */ /* 0x0001e80000000800 */
[----:B------:R0:W-:Y:S01]  /*0380*/  STS [R2], R15 ;  /* 0x0000000f02007388 */ /* 0x0001e20000000800 */
[----:B------:R-:W-:Y:S06]  /*0390*/  BAR.SYNC.DEFER_BLOCKING 0x0 ;  /* 0x0000000000007b1d */ /* 0x000fec0000010000 */
[----:B------:R-:W-:Y:S05]  /*03a0*/  @!P0 BRA `(.L_x_2) ;  /* 0x0000000400208947 */ /* 0x000fea0003800000 */
[----:B------:R-:W-:Y:S04]  /*03b0*/  LDS R24, [R3] ;  /* 0x0000000003187984 */ /* 0x000fe80000000800 */
[----:B0-----:R-:W0:Y:S04]  /*03c0*/  LDS.128 R12, [R5] ;  /* 0x00000000050c7984 */ /* 0x001e280000000c00 */
[----:B------:R-:W1:Y:S04]  /*03d0*/  LDS R26, [R3+0x80] ;  /* 0x00008000031a7984 */ /* 0x000e680000000800 */
[----:B------:R-:W2:Y:S04]  /*03e0*/  LDS R27, [R3+0x100] ;  /* 0x00010000031b7984 */ /* 0x000ea80000000800 */
[----:B------:R-:W3:Y:S04]  /*03f0*/  LDS R22, [R3+0x180] ;  /* 0x0001800003167984 */ /* 0x000ee80000000800 */
[----:B------:R-:W-:Y:S04]  /*0400*/  LDS R23, [R3+0x200] ;  /* 0x0002000003177984 */ /* 0x000fe80000000800 */
[----:B------:R-:W4:Y:S04]  /*0410*/  LDS.128 R8, [R5+0x10] ;  /* 0x0000100005087984 */ /* 0x000f280000000c00 */
[----:B------:R-:W5:Y:S04]  /*0420*/  LDS R20, [R3+0x280] ;  /* 0x0002800003147984 */ /* 0x000f680000000800 */
[----:B------:R-:W5:Y:S01]  /*0430*/  LDS R25, [R3+0x300] ;  /* 0x0003000003197984 */ /* 0x000f620000000800 */
[----:B0-----:R-:W-:-:S03]  /*0440*/  IMAD R12, R12, R24, R21 ;  /* 0x000000180c0c7224 */ /* 0x001fc600078e0215 */
[----:B------:R-:W0:Y:S01]  /*0450*/  LDS R24, [R3+0x380] ;  /* 0x0003800003187984 */ /* 0x000e220000000800 */
[----:B-1----:R-:W-:-:S03]  /*0460*/  IMAD R12, R26, R13, R12 ;  /* 0x0000000d1a0c7224 */ /* 0x002fc600078e020c */
[----:B------:R-:W-:Y:S01]  /*0470*/  LDS R21, [R3+0x400] ;  /* 0x0004000003157984 */ /* 0x000fe20000000800 */
[----:B--2---:R-:W-:-:S04]  /*0480*/  IMAD R12, R27, R14, R12 ;  /* 0x0000000e1b0c7224 */ /* 0x004fc800078e020c */
[----:B---3--:R-:W-:Y:S02]  /*0490*/  IMAD R26, R22, R15, R12 ;  /* 0x0000000f161a7224 */ /* 0x008fe400078e020c */
[----:B------:R-:W1:Y:S04]  /*04a0*/  LDS.128 R12, [R5+0x20] ;  /* 0x00002000050c7984 */ /* 0x000e680000000c00 */
[----:B------:R-:W2:Y:S01]  /*04b0*/  LDS R22, [R3+0x480] ;  /* 0x0004800003167984 */ /* 0x000ea20000000800 */
[----:B----4-:R-:W-:-:S03]  /*04c0*/  IMAD R8, R8, R23, R26 ;  /* 0x0000001708087224 */ /* 0x010fc600078e021a */
[----:B------:R-:W3:Y:S01]  /*04d0*/  LDS R23, [R3+0x500] ;  /* 0x0005000003177984 */ /* 0x000ee20000000800 */
[----:B-----5:R-:W-:-:S03]  /*04e0*/  IMAD R8, R20, R9, R8 ;  /* 0x0000000914087224 */ /* 0x020fc600078e0208 */
[----:B------:R-:W4:Y:S01]  /*04f0*/  LDS R26, [R3+0x580] ;  /* 0x00058000031a7984 */ /* 0x000f220000000800 */
[----:B------:R-:W-:-:S03]  /*0500*/  IMAD R8, R25, R10, R8 ;  /* 0x0000000a19087224 */ /* 0x000fc600078e0208 */
[----:B------:R-:W-:Y:S04]  /*0510*/  LDS R25, [R3+0x600] ;  /* 0x0006000003197984 */ /* 0x000fe80000000800 */
[----:B------:R-:W-:Y:S01]  /*0520*/  LDS R20, [R3+0x680] ;  /* 0x0006800003147984 */ /* 0x000fe20000000800 */
[----:B0-----:R-:W-:-:S03]  /*0530*/  IMAD R24, R24, R11, R8 ;  /* 0x0000000b18187224 */ /* 0x001fc600078e0208 */
[----:B------:R-:W0:Y:S01]  /*0540*/  LDS.128 R8, [R5+0x30] ;  /* 0x0000300005087984 */ /* 0x000e220000000c00 */
[----:B-1----:R-:W-:-:S03]  /*0550*/  IMAD R12, R12, R21, R24 ;  /* 0x000000150c0c7224 */ /* 0x002fc600078e0218 */
[----:B------:R-:W1:Y:S01]  /*0560*/  LDS R21, [R3+0x700] ;  /* 0x0007000003157984 */ /* 0x000e620000000800 */
[----:B--2---:R-:W-:-:S03]  /*0570*/  IMAD R12, R22, R13, R12 ;  /* 0x0000000d160c7224 */ /* 0x004fc600078e020c */
[----:B------:R-:W2:Y:S01]  /*0580*/  LDS R24, [R3+0x780] ;  /* 0x0007800003187984 */ /* 0x000ea20000000800 */
[----:B---3--:R-:W-:-:S03]  /*0590*/  IMAD R12, R23, R14, R12 ;  /* 0x0000000e170c7224 */ /* 0x008fc600078e020c */
[----:B------:R-:W-:Y:S01]  /*05a0*/  LDS R23, [R3+0x800] ;  /* 0x0008000003177984 */ /* 0x000fe20000000800 */
[----:B----4-:R-:W-:-:S03]  /*05b0*/  IMAD R26, R26, R15, R12 ;  /* 0x0000000f1a1a7224 */ /* 0x010fc600078e020c */
[----:B------:R-:W3:Y:S04]  /*05c0*/  LDS.128 R12, [R5+0x40] ;  /* 0x00004000050c7984 */ /* 0x000ee80000000c00 */
[----:B------:R-:W4:Y:S01]  /*05d0*/  LDS R22, [R3+0x880] ;  /* 0x0008800003167984 */ /* 0x000f220000000800 */
[----:B0-----:R-:W-:-:S03]  /*05e0*/  IMAD R8, R8, R25, R26 ;  /* 0x0000001908087224 */ /* 0x001fc600078e021a */
[----:B------:R-:W0:Y:S01]  /*05f0*/  LDS R25, [R3+0x900] ;  /* 0x0009000003197984 */ /* 0x000e220000000800 */
[----:B------:R-:W-:-:S03]  /*0600*/  IMAD R8, R20, R9, R8 ;  /* 0x0000000914087224 */ /* 0x000fc600078e0208 */
[----:B------:R-:W5:Y:S04]  /*0610*/  LDS R26, [R3+0x980] ;  /* 0x00098000031a7984 */ /* 0x000f680000000800 */
[----:B------:R-:W-:Y:S01]  /*0620*/  LDS R20, [R3+0xa80] ;  /* 0x000a800003147984 */ /* 0x000fe20000000800 */
[----:B-1----:R-:W-:-:S03]  /*0630*/  IMAD R8, R21, R10, R8 ;  /* 0x0000000a15087224 */ /* 0x002fc600078e0208 */
[----:B------:R-:W-:Y:S01]  /*0640*/  LDS R21, [R3+0xa00] ;  /* 0x000a000003157984 */ /* 0x000fe20000000800 */
[----:B--2---:R-:W-:-:S03]  /*0650*/  IMAD R24, R24, R11, R8 ;  /* 0x0000000b18187224 */ /* 0x004fc600078e0208 */
[----:B------:R-:W1:Y:S01]  /*0660*/  LDS.128 R8, [R5+0x50] ;  /* 0x0000500005087984 */ /* 0x000e620000000c00 */
[----:B---3--:R-:W-:-:S03]  /*0670*/  IMAD R12, R12, R23, R24 ;  /* 0x000000170c0c7224 */ /* 0x008fc600078e0218 */
[----:B------:R-:W2:Y:S01]  /*0680*/  LDS R23, [R3+0xb00] ;  /* 0x000b000003177984 */ /* 0x000ea20000000800 */
[----:B----4-:R-:W-:-:S03]  /*0690*/  IMAD R12, R22, R13, R12 ;  /* 0x0000000d160c7224 */ /* 0x010fc600078e020c */
[----:B------:R-:W3:Y:S04]  /*06a0*/  LDS R22, [R3+0xb80] ;  /* 0x000b800003167984 */ /* 0x000ee80000000800 */
[----:B------:R-:W-:Y:S01]  /*06b0*/  LDS R24, [R3+0xc80] ;  /* 0x000c800003187984 */ /* 0x000fe20000000800 */
[----:B0-----:R-:W-:-:S03]  /*06c0*/  IMAD R12, R25, R14, R12 ;  /* 0x0000000e190c7224 */ /* 0x001fc600078e020c */
[----:B------:R-:W-:Y:S01]  /*06d0*/  LDS R25, [R3+0xc00] ;  /* 0x000c000003197984 */ /* 0x000fe20000000800 */
[----:B-----5:R-:W-:-:S03]  /*06e0*/  IMAD R26, R26, R15, R12 ;  /* 0x0000000f1a1a7224 */ /* 0x020fc600078e020c */
[----:B------:R-:W0:Y:S01]  /*06f0*/  LDS.128 R12, [R5+0x60] ;  /* 0x00006000050c7984 */ /* 0x000e220000000c00 */
[----:B-1----:R-:W-:-:S03]  /*0700*/  IMAD R8, R8, R21, R26 ;  /* 0x0000001508087224 */ /* 0x002fc600078e021a */
[----:B------:R-:W1:Y:S01]  /*0710*/  LDS R21, [R3+0xd00] ;  /* 0x000d000003157984 */ /* 0x000e620000000800 */
[----:B------:R-:W-:-:S03]  /*0720*/  IMAD R8, R20, R9, R8 ;  /* 0x0000000914087224 */ /* 0x000fc600078e0208 */
[----:B------:R-:W4:Y:S01]  /*0730*/  LDS R20, [R3+0xd80] ;  /* 0x000d800003147984 */ /* 0x000f220000000800 */
[----:B--2---:R-:W-:-:S03]  /*0740*/  IMAD R8, R23, R10, R8 ;  /* 0x0000000a17087224 */ /* 0x004fc600078e0208 */
[----:B------:R-:W-:Y:S01]  /*0750*/  LDS R23, [R3+0xe00] ;  /* 0x000e000003177984 */ /* 0x000fe20000000800 */
[----:B---3--:R-:W-:-:S03]  /*0760*/  IMAD R26, R22, R11, R8 ;  /* 0x0000000b161a7224 */ /* 0x008fc600078e0208 */
[----:B------:R-:W2:Y:S04]  /*0770*/  LDS.128 R8, [R5+0x70] ;  /* 0x0000700005087984 */ /* 0x000ea80000000c00 */
[----:B------:R-:W3:Y:S01]  /*0780*/  LDS R22, [R3+0xe80] ;  /* 0x000e800003167984 */ /* 0x000ee20000000800 */
[----:B0-----:R-:W-:-:S03]  /*0790*/  IMAD R26, R12, R25, R26 ;  /* 0x000000190c1a7224 */ /* 0x001fc600078e021a */
[----:B------:R-:W0:Y:S01]  /*07a0*/  LDS R25, [R3+0xf00] ;  /* 0x000f000003197984 */ /* 0x000e220000000800 */
[----:B------:R-:W-:-:S03]  /*07b0*/  IMAD R13, R24, R13, R26 ;  /* 0x0000000d180d7224 */ /* 0x000fc600078e021a */
[----:B------:R-:W5:Y:S01]  /*07c0*/  LDS R12, [R3+0xf80] ;  /* 0x000f8000030c7984 */ /* 0x000f620000000800 */
[----:B-1----:R-:W-:-:S04]  /*07d0*/  IMAD R13, R21, R14, R13 ;  /* 0x0000000e150d7224 */ /* 0x002fc800078e020d */
[----:B----4-:R-:W-:-:S04]  /*07e0*/  IMAD R13, R20, R15, R13 ;  /* 0x0000000f140d7224 */ /* 0x010fc800078e020d */
[----:B--2---:R-:W-:-:S04]  /*07f0*/  IMAD R8, R8, R23, R13 ;  /* 0x0000001708087224 */ /* 0x004fc800078e020d */
[----:B---3--:R-:W-:-:S04]  /*0800*/  IMAD R8, R22, R9, R8 ;  /* 0x0000000916087224 */ /* 0x008fc800078e0208 */
[----:B0-----:R-:W-:-:S04]  /*0810*/  IMAD R8, R25, R10, R8 ;  /* 0x0000000a19087224 */ /* 0x001fc800078e0208 */
[----:B-----5:R-:W-:-:S07]  /*0820*/  IMAD R21, R12, R11, R8 ;  /* 0x0000000b0c157224 */ /* 0x020fce00078e0208 */
.L_x_2:
[----:B------:R-:W-:Y:S05]  /*0830*/  BSYNC.RECONVERGENT B0 ;  /* 0x0000000000007941 */ /* 0x000fea0003800200 */
.L_x_1:
[----:B------:R-:W-:Y:S01]  /*0840*/  BAR.SYNC.DEFER_BLOCKING 0x0 ;  /* 0x0000000000007b1d */ /* 0x000fe20000010000 */
[----:B------:R-:W-:Y:S01]  /*0850*/  UIADD3 UR4, UPT, UPT, UR4, 0x1, URZ ;  /* 0x0000000104047890 */ /* 0x000fe2000fffe0ff */
[----:B------:R-:W-:Y:S01]  /*0860*/  VIADD R6, R6, 0x20 ;  /* 0x0000002006067836 */ /* 0x000fe20000000000 */
[----:B------:R-:W-:Y:S01]  /*0870*/  IADD3 R16, PT, PT, R16, 0x20, RZ ;  /* 0x0000002010107810 */ /* 0x000fe20007ffe0ff */
[----:B------:R-:W-:Y:S01]  /*0880*/  VIADD R7, R7, 0x20 ;  /* 0x0000002007077836 */ /* 0x000fe20000000000 */
[----:B------:R-:W-:Y:S01]  /*0890*/  UISETP.NE.AND UP0, UPT, UR4, URZ, UPT ;  /* 0x000000ff0400728c */ /* 0x000fe2000bf05270 */
[----:B------:R-:W-:-:S08]  /*08a0*/  IMAD R17, R0, 0x20, R17 ;  /* 0x0000002000117824 */ /* 0x000fd000078e0211 */
[----:B------:R-:W-:Y:S05]  /*08b0*/  BRA.U UP0, `(.L_x_3) ;  /* 0xfffffff900647547 */ /* 0x000fea000b83ffff */
[----:B------:R-:W-:-:S07]  /*08c0*/  I2FP.F32.S32 R21, R21 ;  /* 0x0000001500157245 */ /* 0x000fce0000201400 */
.L_x_0:
[----:B------:R-:W1:Y:S02]  /*08d0*/  LDCU.64 UR4, c[0x0][0x398] ;  /* 0x00007300ff0477ac */ /* 0x000e640008000a00 */
[----:B-1----:R-:W-:-:S04]  /*08e0*/  ISETP.GE.AND P0, PT, R19, UR4, PT ;  /* 0x0000000413007c0c */ /* 0x002fc8000bf06270 */
[----:B------:R-:W-:-:S13]  /*08f0*/  ISETP.GE.OR P0, PT, R18, UR5, P0 ;  /* 0x0000000512007c0c */ /* 0x000fda0008706670 */
[----:B------:R-:W-:Y:S05]  /*0900*/  @P0 EXIT ;  /* 0x000000000000094d */ /* 0x000fea0003800000 */
[----:B0-----:R-:W0:Y:S01]  /*0910*/  LDC.64 R4, c[0x0][0x3a8] ;  /* 0x0000ea00ff047b82 */ /* 0x001e220000000a00 */
[----:B------:R-:W1:Y:S01]  /*0920*/  LDCU UR4, c[0x0][0x3a4] ;  /* 0x00007480ff0477ac */ /* 0x000e620008000800 */
[----:B------:R-:W-:Y:S01]  /*0930*/  BSSY.RECONVERGENT B0, `(.L_x_4) ;  /* 0x000000e000007945 */ /* 0x000fe20003800200 */
[----:B-1----:R-:W-:Y:S01]  /*0940*/  FMUL R21, R21, UR4 ;  /* 0x0000000415157c20 */ /* 0x002fe20008400000 */
[----:B0-----:R-:W0:Y:S03]  /*0950*/  MUFU.RCP R2, R5 ;  /* 0x0000000500027308 */ /* 0x001e260000001000 */
[----:B------:R-:W-:-:S05]  /*0960*/  FMUL R0, R21, R4 ;  /* 0x0000000415007220 */ /* 0x000fca0000400000 */
[----:B------:R-:W1:Y:S01]  /*0970*/  FCHK P0, R0, R5 ;  /* 0x0000000500007302 */ /* 0x000e620000000000 */
[----:B0-----:R-:W-:-:S04]  /*0980*/  FFMA R3, R2, -R5, 1 ;  /* 0x3f80000002037423 */ /* 0x001fc80000000805 */
[----:B------:R-:W-:-:S04]  /*0990*/  FFMA R3, R2, R3, R2 ;  /* 0x0000000302037223 */ /* 0x000fc80000000002 */
[----:B------:R-:W-:-:S04]  /*09a0*/  FFMA R2, R0, R3, RZ ;  /* 0x0000000300027223 */ /* 0x000fc800000000ff */
[----:B------:R-:W-:-:S04]  /*09b0*/  FFMA R4, R2, -R5, R0 ;  /* 0x8000000502047223 */ /* 0x000fc80000000000 */
[----:B------:R-:W-:Y:S01]  /*09c0*/  FFMA R4, R3, R4, R2 ;  /* 0x0000000403047223 */ /* 0x000fe20000000002 */
[----:B-1----:R-:W-:Y:S06]  /*09d0*/  @!P0 BRA `(.L_x_5) ;  /* 0x00000000000c8947 */ /* 0x002fec0003800000 */
[----:B------:R-:W-:-:S07]  /*09e0*/  MOV R2, 0xa00 ;  /* 0x00000a0000027802 */ /* 0x000fce0000000f00 */
[----:B------:R-:W-:Y:S05]  /*09f0*/  CALL.REL.NOINC `($__internal_0_$__cuda_sm3x_div_rn_noftz_f32_slowpath) ;  /* 0x0000000000347944 */ /* 0x000fea0003c00000 */
[----:B------:R-:W-:-:S07]  /*0a00*/  MOV R4, R0 ;  /* 0x0000000000047202 */ /* 0x000fce0000000f00 */
.L_x_5:
[----:B------:R-:W-:Y:S05]  /*0a10*/  BSYNC.RECONVERGENT B0 ;  /* 0x0000000000007941 */ /* 0x000fea0003800200 */
.L_x_4:
[----:B------:R-:W0:Y:S01]  /*0a20*/  LDC R3, c[0x0][0x3b8] ;  /* 0x0000ee00ff037b82 */ /* 0x000e220000000800 */
[----:B------:R-:W1:Y:S01]  /*0a30*/  LDCU UR6, c[0x0][0x39c] ;  /* 0x00007380ff0677ac */ /* 0x000e620008000800 */
[----:B------:R-:W0:Y:S01]  /*0a40*/  F2I.NTZ R4, R4 ;  /* 0x0000000400047305 */ /* 0x000e220000203100 */
[----:B------:R-:W2:Y:S01]  /*0a50*/  LDCU.64 UR4, c[0x0][0x390] ;  /* 0x00007200ff0477ac */ /* 0x000ea20008000a00 */
[----:B-1----:R-:W-:-:S05]  /*0a60*/  IMAD R18, R19, UR6, R18 ;  /* 0x0000000613127c24 */ /* 0x002fca000f8e0212 */
[----:B--2---:R-:W-:Y:S02]  /*0a70*/  IADD3 R2, P0, PT, R18, UR4, RZ ;  /* 0x0000000412027c10 */ /* 0x004fe4000ff1e0ff */
[----:B0-----:R-:W-:Y:S02]  /*0a80*/  VIADDMNMX R0, R4, R3, 0xffffff80, !PT ;  /* 0xffffff8004007446 */ /* 0x001fe40007800103 */
[----:B------:R-:W-:Y:S02]  /*0a90*/  LEA.HI.X.SX32 R3, R18, UR5, 0x1, P0 ;  /* 0x0000000512037c11 */ /* 0x000fe400080f0eff */
[----:B------:R-:W-:-:S05]  /*0aa0*/  VIMNMX R5, PT, PT, R0, 0x7f, PT ;  /* 0x0000007f00057848 */ /* 0x000fca0003fe0100 */
[----:B------:R-:W-:Y:S01]  /*0ab0*/  STG.E.U8 desc[UR8][R2.64], R5 ;  /* 0x0000000502007986 */ /* 0x000fe2000c101108 */
[----:B------:R-:W-:Y:S05]  /*0ac0*/  EXIT ;  /* 0x000000000000794d */ /* 0x000fea0003800000 */
        .weak           $__internal_0_$__cuda_sm3x_div_rn_noftz_f32_slowpath
        .type           $__internal_0_$__cuda_sm3x_div_rn_noftz_f32_slowpath,@function
        .size           $__internal_0_$__cuda_sm3x_div_rn_noftz_f32_slowpath,(.L_x_18 - $__internal_0_$__cuda_sm3x_div_rn_noftz_f32_slowpath)
$__internal_0_$__cuda_sm3x_div_rn_noftz_f32_slowpath:
[----:B------:R-:W0:Y:S01]  /*0ad0*/  LDC R3, c[0x0][0x3ac] ;  /* 0x0000eb00ff037b82 */ /* 0x000e220000000800 */
[----:B------:R-:W-:Y:S01]  /*0ae0*/  SHF.R.U32.HI R4, RZ, 0x17, R0 ;  /* 0x00000017ff047819 */ /* 0x000fe20000011600 */
[----:B------:R-:W1:Y:S01]  /*0af0*/  LDCU UR4, c[0x0][0x3ac] ;  /* 0x00007580ff0477ac */ /* 0x000e620008000800 */
[----:B------:R-:W-:Y:S02]  /*0b00*/  BSSY.RECONVERGENT B1, `(.L_x_6) ;  /* 0x0000064000017945 */ /* 0x000fe40003800200 */
[----:B------:R-:W-:Y:S02]  /*0b10*/  LOP3.LUT R10, R4, 0xff, RZ, 0xc0, !PT ;  /* 0x000000ff040a7812 */ /* 0x000fe400078ec0ff */
[----:B------:R-:W-:-:S03]  /*0b20*/  MOV R4, R0 ;  /* 0x0000000000047202 */ /* 0x000fc60000000f00 */
[----:B------:R-:W-:Y:S02]  /*0b30*/  VIADD R9, R10, 0xffffffff ;  /* 0xffffffff0a097836 */ /* 0x000fe40000000000 */
[----:B-1----:R-:W-:Y:S01]  /*0b40*/  IMAD.U32 R7, RZ, RZ, UR4 ;  /* 0x00000004ff077e24 */ /* 0x002fe2000f8e00ff */
[----:B0-----:R-:W-:-:S04]  /*0b50*/  SHF.R.U32.HI R5, RZ, 0x17, R3 ;  /* 0x00000017ff057819 */ /* 0x001fc80000011603 */
[----:B------:R-:W-:-:S05]  /*0b60*/  LOP3.LUT R5, R5, 0xff, RZ, 0xc0, !PT ;  /* 0x000000ff05057812 */ /* 0x000fca00078ec0ff */
[----:B------:R-:W-:-:S05]  /*0b70*/  VIADD R8, R5, 0xffffffff ;  /* 0xffffffff05087836 */ /* 0x000fca0000000000 */
[----:B------:R-:W-:-:S04]  /*0b80*/  ISETP.GT.U32.AND P0, PT, R8, 0xfd, PT ;  /* 0x000000fd0800780c */ /* 0x000fc80003f04070 */
[----:B------:R-:W-:-:S13]  /*0b90*/  ISETP.GT.U32.OR P0, PT, R9, 0xfd, P0 ;  /* 0x000000fd0900780c */ /* 0x000fda0000704470 */
[----:B------:R-:W-:Y:S01]  /*0ba0*/  @!P0 IMAD.MOV.U32 R6, RZ, RZ, RZ ;  /* 0x000000ffff068224 */ /* 0x000fe200078e00ff */
[----:B------:R-:W-:Y:S06]  /*0bb0*/  @!P0 BRA `(.L_x_7) ;  /* 0x00000000005c8947 */ /* 0x000fec0003800000 */
[----:B------:R-:W-:Y:S02]  /*0bc0*/  FSETP.GTU.FTZ.AND P1, PT, |R3|, +INF , PT ;  /* 0x7f8000000300780b */ /* 0x000fe40003f3c200 */
[----:B------:R-:W-:-:S04]  /*0bd0*/  FSETP.GTU.FTZ.AND P0, PT, |R0|, +INF , PT ;  /* 0x7f8000000000780b */ /* 0x000fc80003f1c200 */
[----:B------:R-:W-:-:S13]  /*0be0*/  PLOP3.LUT P0, PT, P0, P1, PT, 0xf8, 0x8f ;  /* 0x00000000008f781c */ /* 0x000fda0000703f70 */
[----:B------:R-:W-:Y:S05]  /*0bf0*/  @P0 BRA `(.L_x_8) ;  /* 0x00000004004c0947 */ /* 0x000fea0003800000 */
[----:B------:R-:W-:-:S13]  /*0c00*/  LOP3.LUT P0, RZ, R7, 0x7fffffff, R4, 0xc8, !PT ;  /* 0x7fffffff07ff7812 */ /* 0x000fda000780c804 */
[----:B------:R-:W-:Y:S05]  /*0c10*/  @!P0 BRA `(.L_x_9) ;  /* 0x00000004003c8947 */ /* 0x000fea0003800000 */
[C---:B------:R-:W-:Y:S02]  /*0c20*/  FSETP.NEU.FTZ.AND P1, PT, |R0|.reuse, +INF , PT ;  /* 0x7f8000000000780b */ /* 0x040fe40003f3d200 */
[----:B------:R-:W-:Y:S02]  /*0c30*/  FSETP.NEU.FTZ.AND P0, PT, |R3|, +INF , PT ;  /* 0x7f8000000300780b */ /* 0x000fe40003f1d200 */
[----:B------:R-:W-:-:S11]  /*0c40*/  FSETP.NEU.FTZ.AND P2, PT, |R0|, +INF , PT ;  /* 0x7f8000000000780b */ /* 0x000fd60003f5d200 */
[----:B------:R-:W-:Y:S05]  /*0c50*/  @!P0 BRA !P1, `(.L_x_9) ;  /* 0x00000004002c8947 */ /* 0x000fea0004800000 */
[----:B------:R-:W-:-:S04]  /*0c60*/  LOP3.LUT P1, RZ, R4, 0x7fffffff, RZ, 0xc0, !PT ;  /* 0x7fffffff04ff7812 */ /* 0x000fc8000782c0ff */
[----:B------:R-:W-:-:S13]  /*0c70*/  PLOP3.LUT P0, PT, P0, P1, PT, 0x2f, 0xf2 ;  /* 0x0000000000f2781c */ /* 0x000fda0000702577 */
[----:B------:R-:W-:Y:S05]  /*0c80*/  @P0 BRA `(.L_x_10) ;  /* 0x0000000400180947 */ /* 0x000fea0003800000 */
[----:B------:R-:W-:-:S04]  /*0c90*/  LOP3.LUT P0, RZ, R7, 0x7fffffff, RZ, 0xc0, !PT ;  /* 0x7fffffff07ff7812 */ /* 0x000fc8000780c0ff */
[----:B------:R-:W-:-:S13]  /*0ca0*/  PLOP3.LUT P0, PT, P2, P0, PT, 0x2f, 0xf2 ;  /* 0x0000000000f2781c */ /* 0x000fda0001700577 */
[----:B------:R-:W-:Y:S05]  /*0cb0*/  @P0 BRA `(.L_x_11) ;  /* 0x0000000400000947 */ /* 0x000fea0003800000 */
[----:B------:R-:W-:Y:S02]  /*0cc0*/  ISETP.GE.AND P0, PT, R9, RZ, PT ;  /* 0x000000ff0900720c */ /* 0x000fe40003f06270 */
[----:B------:R-:W-:-:S11]  /*0cd0*/  ISETP.GE.AND P1, PT, R8, RZ, PT ;  /* 0x000000ff0800720c */ /* 0x000fd60003f26270 */
[----:B------:R-:W-:Y:S01]  /*0ce0*/  @P0 MOV R6, RZ ;  /* 0x000000ff00060202 */ /* 0x000fe20000000f00 */
[----:B------:R-:W-:Y:S02]  /*0cf0*/  @!P0 IMAD.MOV.U32 R6, RZ, RZ, -0x40 ;  /* 0xffffffc0ff068424 */ /* 0x000fe400078e00ff */
[----:B------:R-:W-:Y:S01]  /*0d00*/  @!P0 FFMA R4, R0, 1.84467440737095516160e+19, RZ ;  /* 0x5f80000000048823 */ /* 0x000fe200000000ff */
[----:B------:R-:W-:Y:S01]  /*0d10*/  @!P1 FFMA R7, R3, 1.84467440737095516160e+19, RZ ;  /* 0x5f80000003079823 */ /* 0x000fe200000000ff */
[----:B------:R-:W-:-:S07]  /*0d20*/  @!P1 VIADD R6, R6, 0x40 ;  /* 0x0000004006069836 */ /* 0x000fce0000000000 */
.L_x_7:
[----:B------:R-:W-:Y:S01]  /*0d30*/  LEA R0, R5, 0xc0800000, 0x17 ;  /* 0xc080000005007811 */ /* 0x000fe200078eb8ff */
[----:B------:R-:W-:Y:S01]  /*0d40*/  VIADD R3, R10, 0xffffff81 ;  /* 0xffffff810a037836 */ /* 0x000fe20000000000 */
[----:B------:R-:W-:Y:S02]  /*0d50*/  BSSY.RECONVERGENT B2, `(.L_x_12) ;  /* 0x0000035000027945 */ /* 0x000fe40003800200 */
[----:B------:R-:W-:Y:S01]  /*0d60*/  IADD3 R7, PT, PT, -R0, R7, RZ ;  /* 0x0000000700077210 */ /* 0x000fe20007ffe1ff */
[C---:B------:R-:W-:Y:S01]  /*0d70*/  IMAD R0, R3.reuse, -0x800000, R4 ;  /* 0xff80000003007824 */ /* 0x040fe200078e0204 */
[----:B------:R-:W-:Y:S02]  /*0d80*/  IADD3 R5, PT, PT, R3, 0x7f, -R5 ;  /* 0x0000007f03057810 */ /* 0x000fe40007ffe805 */
[----:B------:R-:W0:Y:S01]  /*0d90*/  MUFU.RCP R8, R7 ;  /* 0x0000000700087308 */ /* 0x000e220000001000 */
[----:B------:R-:W-:Y:S02]  /*0da0*/  FADD.FTZ R9, -R7, -RZ ;  /* 0x800000ff07097221 */ /* 0x000fe40000010100 */
[----:B------:R-:W-:-:S02]  /*0db0*/  IMAD.IADD R5, R5, 0x1, R6 ;  /* 0x0000000105057824 */ /* 0x000fc400078e0206 */
[----:B0-----:R-:W-:-:S04]  /*0dc0*/  FFMA R11, R8, R9, 1 ;  /* 0x3f800000080b7423 */ /* 0x001fc80000000009 */
[----:B------:R-:W-:-:S04]  /*0dd0*/  FFMA R13, R8, R11, R8 ;  /* 0x0000000b080d7223 */ /* 0x000fc80000000008 */
[----:B------:R-:W-:-:S04]  /*0de0*/  FFMA R4, R0, R13, RZ ;  /* 0x0000000d00047223 */ /* 0x000fc800000000ff */
[----:B------:R-:W-:-:S04]  /*0df0*/  FFMA R11, R9, R4, R0 ;  /* 0x00000004090b7223 */ /* 0x000fc80000000000 */
[----:B------:R-:W-:-:S04]  /*0e00*/  FFMA R4, R13, R11, R4 ;  /* 0x0000000b0d047223 */ /* 0x000fc80000000004 */
[----:B------:R-:W-:-:S04]  /*0e10*/  FFMA R9, R9, R4, R0 ;  /* 0x0000000409097223 */ /* 0x000fc80000000000 */
[----:B------:R-:W-:-:S05]  /*0e20*/  FFMA R0, R13, R9, R4 ;  /* 0x000000090d007223 */ /* 0x000fca0000000004 */
[----:B------:R-:W-:-:S04]  /*0e30*/  SHF.R.U32.HI R3, RZ, 0x17, R0 ;  /* 0x00000017ff037819 */ /* 0x000fc80000011600 */
[----:B------:R-:W-:-:S04]  /*0e40*/  LOP3.LUT R3, R3, 0xff, RZ, 0xc0, !PT ;  /* 0x000000ff03037812 */ /* 0x000fc800078ec0ff */
[----:B------:R-:W-:-:S05]  /*0e50*/  IADD3 R7, PT, PT, R3, R5, RZ ;  /* 0x0000000503077210 */ /* 0x000fca0007ffe0ff */
[----:B------:R-:W-:-:S05]  /*0e60*/  VIADD R3, R7, 0xffffffff ;  /* 0xffffffff07037836 */ /* 0x000fca0000000000 */
[----:B------:R-:W-:-:S13]  /*0e70*/  ISETP.GE.U32.AND P0, PT, R3, 0xfe, PT ;  /* 0x000000fe0300780c */ /* 0x000fda0003f06070 */
[----:B------:R-:W-:Y:S05]  /*0e80*/  @!P0 BRA `(.L_x_13) ;  /* 0x0000000000808947 */ /* 0x000fea0003800000 */
[----:B------:R-:W-:-:S13]  /*0e90*/  ISETP.GT.AND P0, PT, R7, 0xfe, PT ;  /* 0x000000fe0700780c */ /* 0x000fda0003f04270 */
[----:B------:R-:W-:Y:S05]  /*0ea0*/  @P0 BRA `(.L_x_14) ;  /* 0x00000000006c0947 */ /* 0x000fea0003800000 */
[----:B------:R-:W-:-:S13]  /*0eb0*/  ISETP.GE.AND P0, PT, R7, 0x1, PT ;  /* 0x000000010700780c */ /* 0x000fda0003f06270 */
[----:B------:R-:W-:Y:S05]  /*0ec0*/  @P0 BRA `(.L_x_15) ;  /* 0x0000000000740947 */ /* 0x000fea0003800000 */
[----:B------:R-:W-:Y:S02]  /*0ed0*/  ISETP.GE.AND P0, PT, R7, -0x18, PT ;  /* 0xffffffe80700780c */ /* 0x000fe40003f06270 */
[----:B------:R-:W-:-:S11]  /*0ee0*/  LOP3.LUT R0, R0, 0x80000000, RZ, 0xc0, !PT ;  /* 0x8000000000007812 */ /* 0x000fd600078ec0ff */
[----:B------:R-:W-:Y:S05]  /*0ef0*/  @!P0 BRA `(.L_x_15) ;  /* 0x0000000000688947 */ /* 0x000fea0003800000 */
[-CC-:B------:R-:W-:Y:S01]  /*0f00*/  FFMA.RZ R3, R13, R9.reuse, R4.reuse ;  /* 0x000000090d037223 */ /* 0x180fe2000000c004 */
[C---:B------:R-:W-:Y:S01]  /*0f10*/  VIADD R6, R7.reuse, 0x20 ;  /* 0x0000002007067836 */ /* 0x040fe20000000000 */
[C---:B------:R-:W-:Y:S02]  /*0f20*/  ISETP.NE.AND P2, PT, R7.reuse, RZ, PT ;  /* 0x000000ff0700720c */ /* 0x040fe40003f45270 */
[----:B------:R-:W-:Y:S02]  /*0f30*/  ISETP.NE.AND P1, PT, R7, RZ, PT ;  /* 0x000000ff0700720c */ /* 0x000fe40003f25270 */
[----:B------:R-:W-:Y:S01]  /*0f40*/  LOP3.LUT R5, R3, 0x7fffff, RZ, 0xc0, !PT ;  /* 0x007fffff03057812 */ /* 0x000fe200078ec0ff */
[CCC-:B------:R-:W-:Y:S01]  /*0f50*/  FFMA.RP R3, R13.reuse, R9.reuse, R4.reuse ;  /* 0x000000090d037223 */ /* 0x1c0fe20000008004 */
[----:B------:R-:W-:Y:S01]  /*0f60*/  FFMA.RM R4, R13, R9, R4 ;  /* 0x000000090d047223 */ /* 0x000fe20000004004 */
[----:B------:R-:W-:Y:S02]  /*0f70*/  IADD3 R7, PT, PT, -R7, RZ, RZ ;  /* 0x000000ff07077210 */ /* 0x000fe40007ffe1ff */
[----:B------:R-:W-:-:S02]  /*0f80*/  LOP3.LUT R5, R5, 0x800000, RZ, 0xfc, !PT ;  /* 0x0080000005057812 */ /* 0x000fc400078efcff */
[----:B------:R-:W-:Y:S02]  /*0f90*/  FSETP.NEU.FTZ.AND P0, PT, R3, R4, PT ;  /* 0x000000040300720b */ /* 0x000fe40003f1d000 */
[----:B------:R-:W-:Y:S02]  /*0fa0*/  SHF.L.U32 R6, R5, R6, RZ ;  /* 0x0000000605067219 */ /* 0x000fe400000006ff */
[----:B------:R-:W-:Y:S02]  /*0fb0*/  SEL R4, R7, RZ, P2 ;  /* 0x000000ff07047207 */ /* 0x000fe40001000000 */
[----:B------:R-:W-:Y:S02]  /*0fc0*/  ISETP.NE.AND P1, PT, R6, RZ, P1 ;  /* 0x000000ff0600720c */ /* 0x000fe40000f25270 */
[----:B------:R-:W-:Y:S02]  /*0fd0*/  SHF.R.U32.HI R4, RZ, R4, R5 ;  /* 0x00000004ff047219 */ /* 0x000fe40000011605 */
[----:B------:R-:W-:-:S02]  /*0fe0*/  PLOP3.LUT P0, PT, P0, P1, PT, 0xf8, 0x8f ;  /* 0x00000000008f781c */ /* 0x000fc40000703f70 */
[----:B------:R-:W-:Y:S02]  /*0ff0*/  SHF.R.U32.HI R6, RZ, 0x1, R4 ;  /* 0x00000001ff067819 */ /* 0x000fe40000011604 */
[----:B------:R-:W-:-:S04]  /*1000*/  SEL R3, RZ, 0x1, !P0 ;  /* 0x00000001ff037807 */ /* 0x000fc80004000000 */
[----:B------:R-:W-:-:S04]  /*1010*/  LOP3.LUT R3, R3, 0x1, R6, 0xf8, !PT ;  /* 0x0000000103037812 */ /* 0x000fc800078ef806 */
[----:B------:R-:W-:-:S05]  /*1020*/  LOP3.LUT R3, R3, R4, RZ, 0xc0, !PT ;  /* 0x0000000403037212 */ /* 0x000fca00078ec0ff */
[----:B------:R-:W-:-:S05]  /*1030*/  IMAD.IADD R3, R6, 0x1, R3 ;  /* 0x0000000106037824 */ /* 0x000fca00078e0203 */
[----:B------:R-:W-:Y:S01]  /*1040*/  LOP3.LUT R0, R3, R0, RZ, 0xfc, !PT ;  /* 0x0000000003007212 */ /* 0x000fe200078efcff */
[----:B------:R-:W-:Y:S06]  /*1050*/  BRA `(.L_x_15) ;  /* 0x0000000000107947 */ /* 0x000fec0003800000 */
.L_x_14:
[----:B------:R-:W-:-:S04]  /*1060*/  LOP3.LUT R0, R0, 0x80000000, RZ, 0xc0, !PT ;  /* 0x8000000000007812 */ /* 0x000fc800078ec0ff */
[----:B------:R-:W-:Y:S01]  /*1070*/  LOP3.LUT R0, R0, 0x7f800000, RZ, 0xfc, !PT ;  /* 0x7f80000000007812 */ /* 0x000fe200078efcff */
[----:B------:R-:W-:Y:S06]  /*1080*/  BRA `(.L_x_15) ;  /* 0x0000000000047947 */ /* 0x000fec0003800000 */
.L_x_13:
[----:B------:R-:W-:-:S07]  /*1090*/  IMAD R0, R5, 0x800000, R0 ;  /* 0x0080000005007824 */ /* 0x000fce00078e0200 */
.L_x_15:
[----:B------:R-:W-:Y:S05]  /*10a0*/  BSYNC.RECONVERGENT B2 ;  /* 0x0000000000027941 */ /* 0x000fea0003800200 */
.L_x_12:
[----:B------:R-:W-:Y:S05]  /*10b0*/  BRA `(.L_x_16) ;  /* 0x0000000000207947 */ /* 0x000fea0003800000 */
.L_x_11:
[----:B------:R-:W-:-:S04]  /*10c0*/  LOP3.LUT R0, R7, 0x80000000, R4, 0x48, !PT ;  /* 0x8000000007007812 */ /* 0x000fc800078e4804 */
[----:B------:R-:W-:Y:S01]  /*10d0*/  LOP3.LUT R0, R0, 0x7f800000, RZ, 0xfc, !PT ;  /* 0x7f80000000007812 */ /* 0x000fe200078efcff */
[----:B------:R-:W-:Y:S06]  /*10e0*/  BRA `(.L_x_16) ;  /* 0x0000000000147947 */ /* 0x000fec0003800000 */
.L_x_10:
[----:B------:R-:W-:Y:S01]  /*10f0*/  LOP3.LUT R0, R7, 0x80000000, R4, 0x48, !PT ;  /* 0x8000000007007812 */ /* 0x000fe200078e4804 */
[----:B------:R-:W-:Y:S06]  /*1100*/  BRA `(.L_x_16) ;  /* 0x00000000000c7947 */ /* 0x000fec0003800000 */
.L_x_9:
[----:B------:R-:W0:Y:S01]  /*1110*/  MUFU.RSQ R0, -QNAN ;  /* 0xffc0000000007908 */ /* 0x000e220000001400 */
[----:B------:R-:W-:Y:S05]  /*1120*/  BRA `(.L_x_16) ;  /* 0x0000000000047947 */ /* 0x000fea0003800000 */
.L_x_8:
[----:B------:R-:W-:-:S07]  /*1130*/  FADD.FTZ R0, R0, R3 ;  /* 0x0000000300007221 */ /* 0x000fce0000010000 */
.L_x_16:
[----:B------:R-:W-:Y:S05]  /*1140*/  BSYNC.RECONVERGENT B1 ;  /* 0x0000000000017941 */ /* 0x000fea0003800200 */
.L_x_6:
[----:B------:R-:W-:-:S04]  /*1150*/  HFMA2 R3, -RZ, RZ, 0, 0 ;  /* 0x00000000ff037431 */ /* 0x000fc800000001ff */
[----:B0-----:R-:W-:Y:S05]  /*1160*/  RET.REL.NODEC R2 `(_Z8quant_mmILi32EEvPKaS1_Paiiifffiii) ;  /* 0xffffffec02a47950 */ /* 0x001fea0003c3ffff */
.L_x_17:
[----:B------:R-:W-:-:S00]  /*1170*/  BRA `(.L_x_17) ;  /* 0xfffffffc00fc7947 */ /* 0x000fc0000383ffff */
[----:B------:R-:W-:-:S00]  /*1180*/  NOP ;  /* 0x0000000000007918 */ /* 0x000fc00000000000 */
[----:B------:R-:W-:-:S00]  /*1190*/  NOP ;  /* 0x0000000000007918 */ /* 0x000fc00000000000 */
[----:B------:R-:W-:-:S00]  /*11a0*/  NOP ;  /* 0x0000000000007918 */ /* 0x000fc00000000000 */
[----:B------:R-:W-:-:S00]  /*11b0*/  NOP ;  /* 0x0000000000007918 */ /* 0x000fc00000000000 */
[----:B------:R-:W-:-:S00]  /*11c0*/  NOP ;  /* 0x0000000000007918 */ /* 0x000fc00000000000 */
[----:B------:R-:W-:-:S00]  /*11d0*/  NOP ;  /* 0x0000000000007918 */ /* 0x000fc00000000000 */
[----:B------:R-:W-:-:S00]  /*11e0*/  NOP ;  /* 0x0000000000007918 */ /* 0x000fc00000000000 */
[----:B------:R-:W-:-:S00]  /*11f0*/  NOP ;  /* 0x0000000000007918 */ /* 0x000fc00000000000 */
.L_x_18:


//--------------------- .nv.shared._Z8quant_mmILi32EEvPKaS1_Paiiifffiii --------------------------
	.section	.nv.shared._Z8quant_mmILi32EEvPKaS1_Paiiifffiii,"aw",@nobits
	.sectionflags	@""
	.align	4
.nv.shared._Z8quant_mmILi32EEvPKaS1_Paiiifffiii:
	.zero		9216


//--------------------- .nv.shared.reserved.0     --------------------------
	.section	.nv.shared.reserved.0,"aw",@nobits
	.weak		__nv_reservedSMEM_offset_0_alias
	.size		__nv_reservedSMEM_offset_0_alias, 0, 64
	.other		__nv_reservedSMEM_offset_0_alias,@"STO_CUDA_RESERVED_SHARED STV_DEFAULT"
__nv_reservedSMEM_offset_0_alias:
	.zero		0
	.zero		64


//--------------------- .nv.constant0._Z8quant_mmILi32EEvPKaS1_Paiiifffiii --------------------------
	.section	.nv.constant0._Z8quant_mmILi32EEvPKaS1_Paiiifffiii,"a",@progbits
	.sectionflags	@""
	.align	4
.nv.constant0._Z8quant_mmILi32EEvPKaS1_Paiiifffiii:
	.zero		956


//--------------------- SYMBOLS --------------------------

	.type		.nv.reservedSmem.offset0,@object
	.size		.nv.reservedSmem.offset0,0x4
	.type		.nv.reservedSmem.cap,@object
	.size		.nv.reservedSmem.cap,0x4
